//
// Generated by NVIDIA NVVM Compiler
//
// Compiler Build ID: CL-36424714
// Cuda compilation tools, release 13.0, V13.0.88
// Based on NVVM 20.0.0
//

.version 9.0
.target sm_100
.address_size 64

	// .globl	_Z9transposePiS_ii

.visible .entry _Z9transposePiS_ii(
	.param .u64 .ptr .align 1 _Z9transposePiS_ii_param_0,
	.param .u64 .ptr .align 1 _Z9transposePiS_ii_param_1,
	.param .u32 _Z9transposePiS_ii_param_2,
	.param .u32 _Z9transposePiS_ii_param_3
)
{
	.reg .pred 	%p<2>;
	.reg .b32 	%r<13>;
	.reg .b64 	%rd<9>;

	ld.param.u64 	%rd1, [_Z9transposePiS_ii_param_0];
	ld.param.u64 	%rd2, [_Z9transposePiS_ii_param_1];
	ld.param.u32 	%r2, [_Z9transposePiS_ii_param_2];
	ld.param.u32 	%r3, [_Z9transposePiS_ii_param_3];
	mov.u32 	%r4, %ctaid.x;
	mov.u32 	%r5, %ntid.x;
	mov.u32 	%r6, %tid.x;
	mad.lo.s32 	%r1, %r4, %r5, %r6;
	mul.lo.s32 	%r7, %r3, %r2;
	setp.ge.s32 	%p1, %r1, %r7;
	@%p1 bra 	$L__BB0_2;
	cvta.to.global.u64 	%rd3, %rd1;
	cvta.to.global.u64 	%rd4, %rd2;
	div.s32 	%r8, %r1, %r3;
	mul.lo.s32 	%r9, %r8, %r3;
	sub.s32 	%r10, %r1, %r9;
	mul.wide.s32 	%rd5, %r1, 4;
	add.s64 	%rd6, %rd3, %rd5;
	ld.global.u32 	%r11, [%rd6];
	mad.lo.s32 	%r12, %r10, %r2, %r8;
	mul.wide.s32 	%rd7, %r12, 4;
	add.s64 	%rd8, %rd4, %rd7;
	st.global.u32 	[%rd8], %r11;
$L__BB0_2:
	ret;

}
	// .globl	_Z24matmul_after_transpose_BPiS_S_iii
.visible .entry _Z24matmul_after_transpose_BPiS_S_iii(
	.param .u64 .ptr .align 1 _Z24matmul_after_transpose_BPiS_S_iii_param_0,
	.param .u64 .ptr .align 1 _Z24matmul_after_transpose_BPiS_S_iii_param_1,
	.param .u64 .ptr .align 1 _Z24matmul_after_transpose_BPiS_S_iii_param_2,
	.param .u32 _Z24matmul_after_transpose_BPiS_S_iii_param_3,
	.param .u32 _Z24matmul_after_transpose_BPiS_S_iii_param_4,
	.param .u32 _Z24matmul_after_transpose_BPiS_S_iii_param_5
)
{
	.reg .pred 	%p<11>;
	.reg .b32 	%r<98>;
	.reg .b64 	%rd<27>;

	ld.param.u64 	%rd7, [_Z24matmul_after_transpose_BPiS_S_iii_param_0];
	ld.param.u64 	%rd8, [_Z24matmul_after_transpose_BPiS_S_iii_param_1];
	ld.param.u64 	%rd6, [_Z24matmul_after_transpose_BPiS_S_iii_param_2];
	ld.param.u32 	%r30, [_Z24matmul_after_transpose_BPiS_S_iii_param_3];
	ld.param.u32 	%r28, [_Z24matmul_after_transpose_BPiS_S_iii_param_4];
	ld.param.u32 	%r29, [_Z24matmul_after_transpose_BPiS_S_iii_param_5];
	cvta.to.global.u64 	%rd1, %rd8;
	cvta.to.global.u64 	%rd2, %rd7;
	mov.u32 	%r31, %ctaid.x;
	mov.u32 	%r32, %ntid.x;
	mov.u32 	%r33, %tid.x;
	mad.lo.s32 	%r1, %r31, %r32, %r33;
	mul.lo.s32 	%r34, %r29, %r30;
	setp.ge.s32 	%p1, %r1, %r34;
	@%p1 bra 	$L__BB1_13;
	cvta.to.global.u64 	%rd9, %rd6;
	div.s32 	%r2, %r1, %r29;
	mul.lo.s32 	%r35, %r2, %r29;
	sub.s32 	%r3, %r1, %r35;
	mul.wide.s32 	%rd10, %r1, 4;
	add.s64 	%rd3, %rd9, %rd10;
	mov.b32 	%r36, 0;
	st.global.u32 	[%rd3], %r36;
	setp.lt.s32 	%p2, %r28, 1;
	@%p2 bra 	$L__BB1_13;
	mul.lo.s32 	%r4, %r2, %r28;
	mul.lo.s32 	%r5, %r3, %r28;
	and.b32  	%r6, %r28, 7;
	setp.lt.u32 	%p3, %r28, 8;
	mov.b32 	%r92, 0;
	mov.u32 	%r95, %r92;
	@%p3 bra 	$L__BB1_5;
	and.b32  	%r95, %r28, 2147483640;
	neg.s32 	%r90, %r95;
	add.s64 	%rd4, %rd2, 16;
	add.s64 	%rd5, %rd1, 16;
	mov.b32 	%r92, 0;
	mov.u32 	%r88, %r5;
	mov.u32 	%r89, %r4;
$L__BB1_4:
	.pragma "nounroll";
	mul.wide.s32 	%rd11, %r89, 4;
	add.s64 	%rd12, %rd4, %rd11;
	mul.wide.s32 	%rd13, %r88, 4;
	add.s64 	%rd14, %rd5, %rd13;
	ld.global.u32 	%r39, [%rd12+-16];
	ld.global.u32 	%r40, [%rd14+-16];
	mad.lo.s32 	%r41, %r40, %r39, %r92;
	st.global.u32 	[%rd3], %r41;
	ld.global.u32 	%r42, [%rd12+-12];
	ld.global.u32 	%r43, [%rd14+-12];
	mad.lo.s32 	%r44, %r43, %r42, %r41;
	st.global.u32 	[%rd3], %r44;
	ld.global.u32 	%r45, [%rd12+-8];
	ld.global.u32 	%r46, [%rd14+-8];
	mad.lo.s32 	%r47, %r46, %r45, %r44;
	st.global.u32 	[%rd3], %r47;
	ld.global.u32 	%r48, [%rd12+-4];
	ld.global.u32 	%r49, [%rd14+-4];
	mad.lo.s32 	%r50, %r49, %r48, %r47;
	st.global.u32 	[%rd3], %r50;
	ld.global.u32 	%r51, [%rd12];
	ld.global.u32 	%r52, [%rd14];
	mad.lo.s32 	%r53, %r52, %r51, %r50;
	st.global.u32 	[%rd3], %r53;
	ld.global.u32 	%r54, [%rd12+4];
	ld.global.u32 	%r55, [%rd14+4];
	mad.lo.s32 	%r56, %r55, %r54, %r53;
	st.global.u32 	[%rd3], %r56;
	ld.global.u32 	%r57, [%rd12+8];
	ld.global.u32 	%r58, [%rd14+8];
	mad.lo.s32 	%r59, %r58, %r57, %r56;
	st.global.u32 	[%rd3], %r59;
	ld.global.u32 	%r60, [%rd12+12];
	ld.global.u32 	%r61, [%rd14+12];
	mad.lo.s32 	%r92, %r61, %r60, %r59;
	st.global.u32 	[%rd3], %r92;
	add.s32 	%r90, %r90, 8;
	add.s32 	%r89, %r89, 8;
	add.s32 	%r88, %r88, 8;
	setp.ne.s32 	%p4, %r90, 0;
	@%p4 bra 	$L__BB1_4;
$L__BB1_5:
	setp.eq.s32 	%p5, %r6, 0;
	@%p5 bra 	$L__BB1_13;
	and.b32  	%r19, %r28, 3;
	setp.lt.u32 	%p6, %r6, 4;
	@%p6 bra 	$L__BB1_8;
	add.s32 	%r62, %r95, %r4;
	mul.wide.s32 	%rd15, %r62, 4;
	add.s64 	%rd16, %rd2, %rd15;
	ld.global.u32 	%r63, [%rd16];
	add.s32 	%r64, %r95, %r5;
	mul.wide.s32 	%rd17, %r64, 4;
	add.s64 	%rd18, %rd1, %rd17;
	ld.global.u32 	%r65, [%rd18];
	mad.lo.s32 	%r66, %r65, %r63, %r92;
	st.global.u32 	[%rd3], %r66;
	ld.global.u32 	%r67, [%rd16+4];
	ld.global.u32 	%r68, [%rd18+4];
	mad.lo.s32 	%r69, %r68, %r67, %r66;
	st.global.u32 	[%rd3], %r69;
	ld.global.u32 	%r70, [%rd16+8];
	ld.global.u32 	%r71, [%rd18+8];
	mad.lo.s32 	%r72, %r71, %r70, %r69;
	st.global.u32 	[%rd3], %r72;
	ld.global.u32 	%r73, [%rd16+12];
	ld.global.u32 	%r74, [%rd18+12];
	mad.lo.s32 	%r92, %r74, %r73, %r72;
	st.global.u32 	[%rd3], %r92;
	add.s32 	%r95, %r95, 4;
$L__BB1_8:
	setp.eq.s32 	%p7, %r19, 0;
	@%p7 bra 	$L__BB1_13;
	setp.eq.s32 	%p8, %r19, 1;
	@%p8 bra 	$L__BB1_11;
	add.s32 	%r75, %r95, %r4;
	mul.wide.s32 	%rd19, %r75, 4;
	add.s64 	%rd20, %rd2, %rd19;
	ld.global.u32 	%r76, [%rd20];
	add.s32 	%r77, %r95, %r5;
	mul.wide.s32 	%rd21, %r77, 4;
	add.s64 	%rd22, %rd1, %rd21;
	ld.global.u32 	%r78, [%rd22];
	mad.lo.s32 	%r79, %r78, %r76, %r92;
	st.global.u32 	[%rd3], %r79;
	ld.global.u32 	%r80, [%rd20+4];
	ld.global.u32 	%r81, [%rd22+4];
	mad.lo.s32 	%r92, %r81, %r80, %r79;
	st.global.u32 	[%rd3], %r92;
	add.s32 	%r95, %r95, 2;
$L__BB1_11:
	and.b32  	%r82, %r28, 1;
	setp.eq.b32 	%p9, %r82, 1;
	not.pred 	%p10, %p9;
	@%p10 bra 	$L__BB1_13;
	add.s32 	%r83, %r95, %r4;
	mul.wide.s32 	%rd23, %r83, 4;
	add.s64 	%rd24, %rd2, %rd23;
	ld.global.u32 	%r84, [%rd24];
	add.s32 	%r85, %r95, %r5;
	mul.wide.s32 	%rd25, %r85, 4;
	add.s64 	%rd26, %rd1, %rd25;
	ld.global.u32 	%r86, [%rd26];
	mad.lo.s32 	%r87, %r86, %r84, %r92;
	st.global.u32 	[%rd3], %r87;
$L__BB1_13:
	ret;

}
	// .globl	_Z4add_PiS_ii
.visible .entry _Z4add_PiS_ii(
	.param .u64 .ptr .align 1 _Z4add_PiS_ii_param_0,
	.param .u64 .ptr .align 1 _Z4add_PiS_ii_param_1,
	.param .u32 _Z4add_PiS_ii_param_2,
	.param .u32 _Z4add_PiS_ii_param_3
)
{
	.reg .pred 	%p<2>;
	.reg .b32 	%r<11>;
	.reg .b64 	%rd<8>;

	ld.param.u64 	%rd1, [_Z4add_PiS_ii_param_0];
	ld.param.u64 	%rd2, [_Z4add_PiS_ii_param_1];
	ld.param.u32 	%r2, [_Z4add_PiS_ii_param_2];
	ld.param.u32 	%r3, [_Z4add_PiS_ii_param_3];
	mov.u32 	%r4, %ctaid.x;
	mov.u32 	%r5, %ntid.x;
	mov.u32 	%r6, %tid.x;
	mad.lo.s32 	%r1, %r4, %r5, %r6;
	mul.lo.s32 	%r7, %r3, %r2;
	setp.ge.s32 	%p1, %r1, %r7;
	@%p1 bra 	$L__BB2_2;
	cvta.to.global.u64 	%rd3, %rd2;
	cvta.to.global.u64 	%rd4, %rd1;
	mul.wide.s32 	%rd5, %r1, 4;
	add.s64 	%rd6, %rd3, %rd5;
	ld.global.u32 	%r8, [%rd6];
	add.s64 	%rd7, %rd4, %rd5;
	ld.global.u32 	%r9, [%rd7];
	add.s32 	%r10, %r9, %r8;
	st.global.u32 	[%rd7], %r10;
$L__BB2_2:
	ret;

}


// ===== COMPILED SASS (sm_100) =====

	.target	sm_100

	.elftype	@"ET_EXEC"


//--------------------- .note.nv.tkinfo           --------------------------
	.section	.note.nv.tkinfo,"",@"SHT_NOTE"
	.sectionflags	@"SHF_NOTE_NV_TKINFO"
	.tkinfo
        /*0018*/ 	.word	0x00000002
        /*0030*/ 	.string	""
        /*0030*/ 	.string	"ptxas"
        /*0030*/ 	.string	"Cuda compilation tools, release 13.0, V13.0.88"
        /*0030*/ 	.string	"Build cuda_13.0.r13.0/compiler.36424714_0"
        /*0030*/ 	.string	"-arch sm_100 -m 64 "



//--------------------- .note.nv.cuinfo           --------------------------
	.section	.note.nv.cuinfo,"",@"SHT_NOTE"
	.sectionflags	@"SHF_NOTE_NV_CUINFO"
        /*0018*/ 	.short	0x0002
        /*001a*/ 	.short	0x0064
        /*001c*/ 	.short	0x0082
	.zero		2


//--------------------- .nv.info                  --------------------------
	.section	.nv.info,"",@"SHT_CUDA_INFO"
	.align	4


	//----- nvinfo : EIATTR_REGCOUNT
	.align		4
        /*0000*/ 	.byte	0x04, 0x2f
        /*0002*/ 	.short	(.L_1 - .L_0)
	.align		4
.L_0:
        /*0004*/ 	.word	index@(_Z9transposePiS_ii)
        /*0008*/ 	.word	0x00000010


	//----- nvinfo : EIATTR_FRAME_SIZE
	.align		4
.L_1:
        /*000c*/ 	.byte	0x04, 0x11
        /*000e*/ 	.short	(.L_3 - .L_2)
	.align		4
.L_2:
        /*0010*/ 	.word	index@(_Z9transposePiS_ii)
        /*0014*/ 	.word	0x00000000


	//----- nvinfo : EIATTR_REGCOUNT
	.align		4
.L_3:
        /*0018*/ 	.byte	0x04, 0x2f
        /*001a*/ 	.short	(.L_5 - .L_4)
	.align		4
.L_4:
        /*001c*/ 	.word	index@(_Z24matmul_after_transpose_BPiS_S_iii)
        /*0020*/ 	.word	0x00000016


	//----- nvinfo : EIATTR_FRAME_SIZE
	.align		4
.L_5:
        /*0024*/ 	.byte	0x04, 0x11
        /*0026*/ 	.short	(.L_7 - .L_6)
	.align		4
.L_6:
        /*0028*/ 	.word	index@(_Z24matmul_after_transpose_BPiS_S_iii)
        /*002c*/ 	.word	0x00000000


	//----- nvinfo : EIATTR_REGCOUNT
	.align		4
.L_7:
        /*0030*/ 	.byte	0x04, 0x2f
        /*0032*/ 	.short	(.L_9 - .L_8)
	.align		4
.L_8:
        /*0034*/ 	.word	index@(_Z4add_PiS_ii)
        /*0038*/ 	.word	0x0000000a


	//----- nvinfo : EIATTR_FRAME_SIZE
	.align		4
.L_9:
        /*003c*/ 	.byte	0x04, 0x11
        /*003e*/ 	.short	(.L_11 - .L_10)
	.align		4
.L_10:
        /*0040*/ 	.word	index@(_Z4add_PiS_ii)
        /*0044*/ 	.word	0x00000000


	//----- nvinfo : EIATTR_MIN_STACK_SIZE
	.align		4
.L_11:
        /*0048*/ 	.byte	0x04, 0x12
        /*004a*/ 	.short	(.L_13 - .L_12)
	.align		4
.L_12:
        /*004c*/ 	.word	index@(_Z4add_PiS_ii)
        /*0050*/ 	.word	0x00000000


	//----- nvinfo : EIATTR_MIN_STACK_SIZE
	.align		4
.L_13:
        /*0054*/ 	.byte	0x04, 0x12
        /*0056*/ 	.short	(.L_15 - .L_14)
	.align		4
.L_14:
        /*0058*/ 	.word	index@(_Z24matmul_after_transpose_BPiS_S_iii)
        /*005c*/ 	.word	0x00000000


	//----- nvinfo : EIATTR_MIN_STACK_SIZE
	.align		4
.L_15:
        /*0060*/ 	.byte	0x04, 0x12
        /*0062*/ 	.short	(.L_17 - .L_16)
	.align		4
.L_16:
        /*0064*/ 	.word	index@(_Z9transposePiS_ii)
        /*0068*/ 	.word	0x00000000
.L_17:


//--------------------- .nv.compat                --------------------------
	.section	.nv.compat,"",@"SHT_CUDA_COMPAT_INFO"
	.align	4
        /*0000*/ 	.byte	0x02, 0x09, 0x00, 0x00, 0x02, 0x02, 0x01, 0x00, 0x02, 0x05, 0x05, 0x00, 0x03, 0x07, 0x01, 0x01
        /*0010*/ 	.byte	0x02, 0x03, 0x00, 0x00, 0x02, 0x06, 0x01, 0x00, 0x04, 0x0b, 0x08, 0x00, 0x09, 0x00, 0x00, 0x00
        /*0020*/ 	.byte	0x00, 0x00, 0x00, 0x00


//--------------------- .nv.info._Z4add_PiS_ii    --------------------------
	.section	.nv.info._Z4add_PiS_ii,"",@"SHT_CUDA_INFO"
	.sectionflags	@""
	.align	4


	//----- nvinfo : EIATTR_CUDA_API_VERSION
	.align		4
        /*0000*/ 	.byte	0x04, 0x37
        /*0002*/ 	.short	(.L_19 - .L_18)
.L_18:
        /*0004*/ 	.word	0x00000082


	//----- nvinfo : EIATTR_KPARAM_INFO
	.align		4
.L_19:
        /*0008*/ 	.byte	0x04, 0x17
        /*000a*/ 	.short	(.L_21 - .L_20)
.L_20:
        /*000c*/ 	.word	0x00000000
        /*0010*/ 	.short	0x0003
        /*0012*/ 	.short	0x0014
        /*0014*/ 	.byte	0x00, 0xf0, 0x11, 0x00


	//----- nvinfo : EIATTR_KPARAM_INFO
	.align		4
.L_21:
        /*0018*/ 	.byte	0x04, 0x17
        /*001a*/ 	.short	(.L_23 - .L_22)
.L_22:
        /*001c*/ 	.word	0x00000000
        /*0020*/ 	.short	0x0002
        /*0022*/ 	.short	0x0010
        /*0024*/ 	.byte	0x00, 0xf0, 0x11, 0x00


	//----- nvinfo : EIATTR_KPARAM_INFO
	.align		4
.L_23:
        /*0028*/ 	.byte	0x04, 0x17
        /*002a*/ 	.short	(.L_25 - .L_24)
.L_24:
        /*002c*/ 	.word	0x00000000
        /*0030*/ 	.short	0x0001
        /*0032*/ 	.short	0x0008
        /*0034*/ 	.byte	0x00, 0xf5, 0x21, 0x00


	//----- nvinfo : EIATTR_KPARAM_INFO
	.align		4
.L_25:
        /*0038*/ 	.byte	0x04, 0x17
        /*003a*/ 	.short	(.L_27 - .L_26)
.L_26:
        /*003c*/ 	.word	0x00000000
        /*0040*/ 	.short	0x0000
        /*0042*/ 	.short	0x0000
        /*0044*/ 	.byte	0x00, 0xf5, 0x21, 0x00


	//----- nvinfo : EIATTR_SPARSE_MMA_MASK
	.align		4
.L_27:
        /*0048*/ 	.byte	0x03, 0x50
        /*004a*/ 	.short	0x0000


	//----- nvinfo : EIATTR_MAXREG_COUNT
	.align		4
        /*004c*/ 	.byte	0x03, 0x1b
        /*004e*/ 	.short	0x00ff


	//----- nvinfo : EIATTR_MERCURY_ISA_VERSION
	.align		4
        /*0050*/ 	.byte	0x03, 0x5f
        /*0052*/ 	.short	0x0101


	//----- nvinfo : EIATTR_VRC_CTA_INIT_COUNT
	.align		4
        /*0054*/ 	.byte	0x02, 0x4a
	.zero		1
	.zero		1


	//----- nvinfo : EIATTR_EXIT_INSTR_OFFSETS
	.align		4
        /*0058*/ 	.byte	0x04, 0x1c
        /*005a*/ 	.short	(.L_29 - .L_28)


	//   ....[0]....
.L_28:
        /*005c*/ 	.word	0x00000080


	//   ....[1]....
        /*0060*/ 	.word	0x00000120


	//----- nvinfo : EIATTR_CBANK_PARAM_SIZE
	.align		4
.L_29:
        /*0064*/ 	.byte	0x03, 0x19
        /*0066*/ 	.short	0x0018


	//----- nvinfo : EIATTR_PARAM_CBANK
	.align		4
        /*0068*/ 	.byte	0x04, 0x0a
        /*006a*/ 	.short	(.L_31 - .L_30)
	.align		4
.L_30:
        /*006c*/ 	.word	index@(.nv.constant0._Z4add_PiS_ii)
        /*0070*/ 	.short	0x0380
        /*0072*/ 	.short	0x0018


	//----- nvinfo : EIATTR_SW_WAR
	.align		4
.L_31:
        /*0074*/ 	.byte	0x04, 0x36
        /*0076*/ 	.short	(.L_33 - .L_32)
.L_32:
        /*0078*/ 	.word	0x00000008
.L_33:


//--------------------- .nv.info._Z24matmul_after_transpose_BPiS_S_iii --------------------------
	.section	.nv.info._Z24matmul_after_transpose_BPiS_S_iii,"",@"SHT_CUDA_INFO"
	.sectionflags	@""
	.align	4


	//----- nvinfo : EIATTR_CUDA_API_VERSION
	.align		4
        /*0000*/ 	.byte	0x04, 0x37
        /*0002*/ 	.short	(.L_35 - .L_34)
.L_34:
        /*0004*/ 	.word	0x00000082


	//----- nvinfo : EIATTR_KPARAM_INFO
	.align		4
.L_35:
        /*0008*/ 	.byte	0x04, 0x17
        /*000a*/ 	.short	(.L_37 - .L_36)
.L_36:
        /*000c*/ 	.word	0x00000000
        /*0010*/ 	.short	0x0005
        /*0012*/ 	.short	0x0020
        /*0014*/ 	.byte	0x00, 0xf0, 0x11, 0x00


	//----- nvinfo : EIATTR_KPARAM_INFO
	.align		4
.L_37:
        /*0018*/ 	.byte	0x04, 0x17
        /*001a*/ 	.short	(.L_39 - .L_38)
.L_38:
        /*001c*/ 	.word	0x00000000
        /*0020*/ 	.short	0x0004
        /*0022*/ 	.short	0x001c
        /*0024*/ 	.byte	0x00, 0xf0, 0x11, 0x00


	//----- nvinfo : EIATTR_KPARAM_INFO
	.align		4
.L_39:
        /*0028*/ 	.byte	0x04, 0x17
        /*002a*/ 	.short	(.L_41 - .L_40)
.L_40:
        /*002c*/ 	.word	0x00000000
        /*0030*/ 	.short	0x0003
        /*0032*/ 	.short	0x0018
        /*0034*/ 	.byte	0x00, 0xf0, 0x11, 0x00


	//----- nvinfo : EIATTR_KPARAM_INFO
	.align		4
.L_41:
        /*0038*/ 	.byte	0x04, 0x17
        /*003a*/ 	.short	(.L_43 - .L_42)
.L_42:
        /*003c*/ 	.word	0x00000000
        /*0040*/ 	.short	0x0002
        /*0042*/ 	.short	0x0010
        /*0044*/ 	.byte	0x00, 0xf5, 0x21, 0x00


	//----- nvinfo : EIATTR_KPARAM_INFO
	.align		4
.L_43:
        /*0048*/ 	.byte	0x04, 0x17
        /*004a*/ 	.short	(.L_45 - .L_44)
.L_44:
        /*004c*/ 	.word	0x00000000
        /*0050*/ 	.short	0x0001
        /*0052*/ 	.short	0x0008
        /*0054*/ 	.byte	0x00, 0xf5, 0x21, 0x00


	//----- nvinfo : EIATTR_KPARAM_INFO
	.align		4
.L_45:
        /*0058*/ 	.byte	0x04, 0x17
        /*005a*/ 	.short	(.L_47 - .L_46)
.L_46:
        /*005c*/ 	.word	0x00000000
        /*0060*/ 	.short	0x0000
        /*0062*/ 	.short	0x0000
        /*0064*/ 	.byte	0x00, 0xf5, 0x21, 0x00


	//----- nvinfo : EIATTR_SPARSE_MMA_MASK
	.align		4
.L_47:
        /*0068*/ 	.byte	0x03, 0x50
        /*006a*/ 	.short	0x0000


	//----- nvinfo : EIATTR_MAXREG_COUNT
	.align		4
        /*006c*/ 	.byte	0x03, 0x1b
        /*006e*/ 	.short	0x00ff


	//----- nvinfo : EIATTR_MERCURY_ISA_VERSION
	.align		4
        /*0070*/ 	.byte	0x03, 0x5f
        /*0072*/ 	.short	0x0101


	//----- nvinfo : EIATTR_VRC_CTA_INIT_COUNT
	.align		4
        /*0074*/ 	.byte	0x02, 0x4a
	.zero		1
	.zero		1


	//----- nvinfo : EIATTR_EXIT_INSTR_OFFSETS
	.align		4
        /*0078*/ 	.byte	0x04, 0x1c
        /*007a*/ 	.short	(.L_49 - .L_48)


	//   ....[0]....
.L_48:
        /*007c*/ 	.word	0x00000090


	//   ....[1]....
        /*0080*/ 	.word	0x00000290


	//   ....[2]....
        /*0084*/ 	.word	0x00000690


	//   ....[3]....
        /*0088*/ 	.word	0x00000850


	//   ....[4]....
        /*008c*/ 	.word	0x00000990


	//   ....[5]....
        /*0090*/ 	.word	0x00000a40


	//----- nvinfo : EIATTR_CBANK_PARAM_SIZE
	.align		4
.L_49:
        /*0094*/ 	.byte	0x03, 0x19
        /*0096*/ 	.short	0x0024


	//----- nvinfo : EIATTR_PARAM_CBANK
	.align		4
        /*0098*/ 	.byte	0x04, 0x0a
        /*009a*/ 	.short	(.L_51 - .L_50)
	.align		4
.L_50:
        /*009c*/ 	.word	index@(.nv.constant0._Z24matmul_after_transpose_BPiS_S_iii)
        /*00a0*/ 	.short	0x0380
        /*00a2*/ 	.short	0x0024


	//----- nvinfo : EIATTR_SW_WAR
	.align		4
.L_51:
        /*00a4*/ 	.byte	0x04, 0x36
        /*00a6*/ 	.short	(.L_53 - .L_52)
.L_52:
        /*00a8*/ 	.word	0x00000008
.L_53:


//--------------------- .nv.info._Z9transposePiS_ii --------------------------
	.section	.nv.info._Z9transposePiS_ii,"",@"SHT_CUDA_INFO"
	.sectionflags	@""
	.align	4


	//----- nvinfo : EIATTR_CUDA_API_VERSION
	.align		4
        /*0000*/ 	.byte	0x04, 0x37
        /*0002*/ 	.short	(.L_55 - .L_54)
.L_54:
        /*0004*/ 	.word	0x00000082


	//----- nvinfo : EIATTR_KPARAM_INFO
	.align		4
.L_55:
        /*0008*/ 	.byte	0x04, 0x17
        /*000a*/ 	.short	(.L_57 - .L_56)
.L_56:
        /*000c*/ 	.word	0x00000000
        /*0010*/ 	.short	0x0003
        /*0012*/ 	.short	0x0014
        /*0014*/ 	.byte	0x00, 0xf0, 0x11, 0x00


	//----- nvinfo : EIATTR_KPARAM_INFO
	.align		4
.L_57:
        /*0018*/ 	.byte	0x04, 0x17
        /*001a*/ 	.short	(.L_59 - .L_58)
.L_58:
        /*001c*/ 	.word	0x00000000
        /*0020*/ 	.short	0x0002
        /*0022*/ 	.short	0x0010
        /*0024*/ 	.byte	0x00, 0xf0, 0x11, 0x00


	//----- nvinfo : EIATTR_KPARAM_INFO
	.align		4
.L_59:
        /*0028*/ 	.byte	0x04, 0x17
        /*002a*/ 	.short	(.L_61 - .L_60)
.L_60:
        /*002c*/ 	.word	0x00000000
        /*0030*/ 	.short	0x0001
        /*0032*/ 	.short	0x0008
        /*0034*/ 	.byte	0x00, 0xf5, 0x21, 0x00


	//----- nvinfo : EIATTR_KPARAM_INFO
	.align		4
.L_61:
        /*0038*/ 	.byte	0x04, 0x17
        /*003a*/ 	.short	(.L_63 - .L_62)
.L_62:
        /*003c*/ 	.word	0x00000000
        /*0040*/ 	.short	0x0000
        /*0042*/ 	.short	0x0000
        /*0044*/ 	.byte	0x00, 0xf5, 0x21, 0x00


	//----- nvinfo : EIATTR_SPARSE_MMA_MASK
	.align		4
.L_63:
        /*0048*/ 	.byte	0x03, 0x50
        /*004a*/ 	.short	0x0000


	//----- nvinfo : EIATTR_MAXREG_COUNT
	.align		4
        /*004c*/ 	.byte	0x03, 0x1b
        /*004e*/ 	.short	0x00ff


	//----- nvinfo : EIATTR_MERCURY_ISA_VERSION
	.align		4
        /*0050*/ 	.byte	0x03, 0x5f
        /*0052*/ 	.short	0x0101


	//----- nvinfo : EIATTR_VRC_CTA_INIT_COUNT
	.align		4
        /*0054*/ 	.byte	0x02, 0x4a
	.zero		1
	.zero		1


	//----- nvinfo : EIATTR_EXIT_INSTR_OFFSETS
	.align		4
        /*0058*/ 	.byte	0x04, 0x1c
        /*005a*/ 	.short	(.L_65 - .L_64)


	//   ....[0]....
.L_64:
        /*005c*/ 	.word	0x00000080


	//   ....[1]....
        /*0060*/ 	.word	0x000002a0


	//----- nvinfo : EIATTR_CBANK_PARAM_SIZE
	.align		4
.L_65:
        /*0064*/ 	.byte	0x03, 0x19
        /*0066*/ 	.short	0x0018


	//----- nvinfo : EIATTR_PARAM_CBANK
	.align		4
        /*0068*/ 	.byte	0x04, 0x0a
        /*006a*/ 	.short	(.L_67 - .L_66)
	.align		4
.L_66:
        /*006c*/ 	.word	index@(.nv.constant0._Z9transposePiS_ii)
        /*0070*/ 	.short	0x0380
        /*0072*/ 	.short	0x0018


	//----- nvinfo : EIATTR_SW_WAR
	.align		4
.L_67:
        /*0074*/ 	.byte	0x04, 0x36
        /*0076*/ 	.short	(.L_69 - .L_68)
.L_68:
        /*0078*/ 	.word	0x00000008
.L_69:


//--------------------- .nv.callgraph             --------------------------
	.section	.nv.callgraph,"",@"SHT_CUDA_CALLGRAPH"
	.align	4
	.sectionentsize	8
	.align		4
        /*0000*/ 	.word	0x00000000
	.align		4
        /*0004*/ 	.word	0xffffffff
	.align		4
        /*0008*/ 	.word	0x00000000
	.align		4
        /*000c*/ 	.word	0xfffffffe
	.align		4
        /*0010*/ 	.word	0x00000000
	.align		4
        /*0014*/ 	.word	0xfffffffd
	.align		4
        /*0018*/ 	.word	0x00000000
	.align		4
        /*001c*/ 	.word	0xfffffffc


//--------------------- .text._Z4add_PiS_ii       --------------------------
	.section	.text._Z4add_PiS_ii,"ax",@progbits
	.align	128
        .global         _Z4add_PiS_ii
        .type           _Z4add_PiS_ii,@function
        .size           _Z4add_PiS_ii,(.L_x_7 - _Z4add_PiS_ii)
        .other          _Z4add_PiS_ii,@"STO_CUDA_ENTRY STV_DEFAULT"
_Z4add_PiS_ii:
.text._Z4add_PiS_ii:
[----:B------:R-:W-:Y:S01]  /*0000*/  LDC R1, c[0x0][0x37c] ;  /* 0x0000df00ff017b82 */ /* 0x000fe20000000800 */
[----:B------:R-:W0:Y:S07]  /*0010*/  S2R R0, SR_TID.X ;  /* 0x0000000000007919 */ /* 0x000e2e0000002100 */
[----:B------:R-:W0:Y:S01]  /*0020*/  S2UR UR6, SR_CTAID.X ;  /* 0x00000000000679c3 */ /* 0x000e220000002500 */
[----:B------:R-:W1:Y:S07]  /*0030*/  LDCU.64 UR4, c[0x0][0x390] ;  /* 0x00007200ff0477ac */ /* 0x000e6e0008000a00 */
[----:B------:R-:W0:Y:S01]  /*0040*/  LDC R7, c[0x0][0x360] ;  /* 0x0000d800ff077b82 */ /* 0x000e220000000800 */
[----:B-1----:R-:W-:Y:S01]  /*0050*/  UIMAD UR4, UR5, UR4, URZ ;  /* 0x00000004050472a4 */ /* 0x002fe2000f8e02ff */
[----:B0-----:R-:W-:-:S05]  /*0060*/  IMAD R7, R7, UR6, R0 ;  /* 0x0000000607077c24 */ /* 0x001fca000f8e0200 */
[----:B------:R-:W-:-:S13]  /*0070*/  ISETP.GE.AND P0, PT, R7, UR4, PT ;  /* 0x0000000407007c0c */ /* 0x000fda000bf06270 */
[----:B------:R-:W-:Y:S05]  /*0080*/  @P0 EXIT ;  /* 0x000000000000094d */ /* 0x000fea0003800000 */
[----:B------:R-:W0:Y:S01]  /*0090*/  LDC.64 R2, c[0x0][0x388] ;  /* 0x0000e200ff027b82 */ /* 0x000e220000000a00 */
[----:B------:R-:W1:Y:S07]  /*00a0*/  LDCU.64 UR4, c[0x0][0x358] ;  /* 0x00006b00ff0477ac */ /* 0x000e6e0008000a00 */
[----:B------:R-:W2:Y:S01]  /*00b0*/  LDC.64 R4, c[0x0][0x380] ;  /* 0x0000e000ff047b82 */ /* 0x000ea20000000a00 */
[----:B0-----:R-:W-:-:S06]  /*00c0*/  IMAD.WIDE R2, R7, 0x4, R2 ;  /* 0x0000000407027825 */ /* 0x001fcc00078e0202 */
[----:B-1----:R-:W3:Y:S01]  /*00d0*/  LDG.E R2, desc[UR4][R2.64] ;  /* 0x0000000402027981 */ /* 0x002ee2000c1e1900 */
[----:B--2---:R-:W-:-:S05]  /*00e0*/  IMAD.WIDE R4, R7, 0x4, R4 ;  /* 0x0000000407047825 */ /* 0x004fca00078e0204 */
[----:B------:R-:W3:Y:S02]  /*00f0*/  LDG.E R7, desc[UR4][R4.64] ;  /* 0x0000000404077981 */ /* 0x000ee4000c1e1900 */
[----:B---3--:R-:W-:-:S05]  /*0100*/  IADD3 R7, PT, PT, R2, R7, RZ ;  /* 0x0000000702077210 */ /* 0x008fca0007ffe0ff */
[----:B------:R-:W-:Y:S01]  /*0110*/  STG.E desc[UR4][R4.64], R7 ;  /* 0x0000000704007986 */ /* 0x000fe2000c101904 */
[----:B------:R-:W-:Y:S05]  /*0120*/  EXIT ;  /* 0x000000000000794d */ /* 0x000fea0003800000 */
.L_x_0:
[----:B------:R-:W-:-:S00]  /*0130*/  BRA `(.L_x_0) ;  /* 0xfffffffc00fc7947 */ /* 0x000fc0000383ffff */
[----:B------:R-:W-:-:S00]  /*0140*/  NOP ;  /* 0x0000000000007918 */ /* 0x000fc00000000000 */
        /* <DEDUP_REMOVED lines=11> */
.L_x_7:


//--------------------- .text._Z24matmul_after_transpose_BPiS_S_iii --------------------------
	.section	.text._Z24matmul_after_transpose_BPiS_S_iii,"ax",@progbits
	.align	128
        .global         _Z24matmul_after_transpose_BPiS_S_iii
        .type           _Z24matmul_after_transpose_BPiS_S_iii,@function
        .size           _Z24matmul_after_transpose_BPiS_S_iii,(.L_x_8 - _Z24matmul_after_transpose_BPiS_S_iii)
        .other          _Z24matmul_after_transpose_BPiS_S_iii,@"STO_CUDA_ENTRY STV_DEFAULT"
_Z24matmul_after_transpose_BPiS_S_iii:
.text._Z24matmul_after_transpose_BPiS_S_iii:
[----:B------:R-:W-:Y:S01]  /*0000*/  LDC R1, c[0x0][0x37c] ;  /* 0x0000df00ff017b82 */ /* 0x000fe20000000800 */
[----:B------:R-:W0:Y:S07]  /*0010*/  S2R R2, SR_TID.X ;  /* 0x0000000000027919 */ /* 0x000e2e0000002100 */
[----:B------:R-:W0:Y:S01]  /*0020*/  S2UR UR4, SR_CTAID.X ;  /* 0x00000000000479c3 */ /* 0x000e220000002500 */
[----:B------:R-:W1:Y:S07]  /*0030*/  LDCU UR5, c[0x0][0x398] ;  /* 0x00007300ff0577ac */ /* 0x000e6e0008000800 */
[----:B------:R-:W0:Y:S08]  /*0040*/  LDC R5, c[0x0][0x360] ;  /* 0x0000d800ff057b82 */ /* 0x000e300000000800 */
[----:B------:R-:W1:Y:S01]  /*0050*/  LDC R0, c[0x0][0x3a0] ;  /* 0x0000e800ff007b82 */ /* 0x000e620000000800 */
[----:B0-----:R-:W-:-:S02]  /*0060*/  IMAD R5, R5, UR4, R2 ;  /* 0x0000000405057c24 */ /* 0x001fc4000f8e0202 */
[----:B-1----:R-:W-:-:S05]  /*0070*/  IMAD R2, R0, UR5, RZ ;  /* 0x0000000500027c24 */ /* 0x002fca000f8e02ff */
[----:B------:R-:W-:-:S13]  /*0080*/  ISETP.GE.AND P0, PT, R5, R2, PT ;  /* 0x000000020500720c */ /* 0x000fda0003f06270 */
[----:B------:R-:W-:Y:S05]  /*0090*/  @P0 EXIT ;  /* 0x000000000000094d */ /* 0x000fea0003800000 */
[----:B------:R-:W-:Y:S01]  /*00a0*/  IABS R8, R0 ;  /* 0x0000000000087213 */ /* 0x000fe20000000000 */
[----:B------:R-:W0:Y:S01]  /*00b0*/  LDCU.64 UR12, c[0x0][0x358] ;  /* 0x00006b00ff0c77ac */ /* 0x000e220008000a00 */
[----:B------:R-:W-:Y:S02]  /*00c0*/  IABS R6, R5 ;  /* 0x0000000500067213 */ /* 0x000fe40000000000 */
[----:B------:R-:W1:Y:S08]  /*00d0*/  I2F.RP R4, R8 ;  /* 0x0000000800047306 */ /* 0x000e700000209400 */
[----:B-1----:R-:W1:Y:S02]  /*00e0*/  MUFU.RCP R4, R4 ;  /* 0x0000000400047308 */ /* 0x002e640000001000 */
[----:B-1----:R-:W-:-:S02]  /*00f0*/  IADD3 R2, PT, PT, R4, 0xffffffe, RZ ;  /* 0x0ffffffe04027810 */ /* 0x002fc40007ffe0ff */
[----:B------:R-:W1:Y:S04]  /*0100*/  LDC R4, c[0x0][0x39c] ;  /* 0x0000e700ff047b82 */ /* 0x000e680000000800 */
[----:B------:R2:W3:Y:S02]  /*0110*/  F2I.FTZ.U32.TRUNC.NTZ R3, R2 ;  /* 0x0000000200037305 */ /* 0x0004e4000021f000 */
[----:B--2---:R-:W-:Y:S01]  /*0120*/  IMAD.MOV.U32 R2, RZ, RZ, RZ ;  /* 0x000000ffff027224 */ /* 0x004fe200078e00ff */
[----:B---3--:R-:W-:-:S05]  /*0130*/  IADD3 R7, PT, PT, RZ, -R3, RZ ;  /* 0x80000003ff077210 */ /* 0x008fca0007ffe0ff */
[----:B------:R-:W-:-:S04]  /*0140*/  IMAD R7, R7, R8, RZ ;  /* 0x0000000807077224 */ /* 0x000fc800078e02ff */
[----:B------:R-:W-:Y:S01]  /*0150*/  IMAD.HI.U32 R3, R3, R7, R2 ;  /* 0x0000000703037227 */ /* 0x000fe200078e0002 */
[----:B------:R-:W-:-:S05]  /*0160*/  MOV R7, R6 ;  /* 0x0000000600077202 */ /* 0x000fca0000000f00 */
[----:B------:R-:W-:-:S05]  /*0170*/  IMAD.HI.U32 R6, R3, R7, RZ ;  /* 0x0000000703067227 */ /* 0x000fca00078e00ff */
[----:B------:R-:W-:-:S05]  /*0180*/  IADD3 R3, PT, PT, -R6, RZ, RZ ;  /* 0x000000ff06037210 */ /* 0x000fca0007ffe1ff */
[C---:B------:R-:W-:Y:S02]  /*0190*/  IMAD R7, R8.reuse, R3, R7 ;  /* 0x0000000308077224 */ /* 0x040fe400078e0207 */
[----:B------:R-:W2:Y:S03]  /*01a0*/  LDC.64 R2, c[0x0][0x390] ;  /* 0x0000e400ff027b82 */ /* 0x000ea60000000a00 */
[----:B------:R-:W-:-:S13]  /*01b0*/  ISETP.GT.U32.AND P2, PT, R8, R7, PT ;  /* 0x000000070800720c */ /* 0x000fda0003f44070 */
[----:B------:R-:W-:Y:S01]  /*01c0*/  @!P2 IMAD.IADD R7, R7, 0x1, -R8 ;  /* 0x000000010707a824 */ /* 0x000fe200078e0a08 */
[----:B------:R-:W-:Y:S02]  /*01d0*/  @!P2 IADD3 R6, PT, PT, R6, 0x1, RZ ;  /* 0x000000010606a810 */ /* 0x000fe40007ffe0ff */
[----:B------:R-:W-:Y:S02]  /*01e0*/  ISETP.NE.AND P2, PT, R0, RZ, PT ;  /* 0x000000ff0000720c */ /* 0x000fe40003f45270 */
[----:B------:R-:W-:Y:S02]  /*01f0*/  ISETP.GE.U32.AND P0, PT, R7, R8, PT ;  /* 0x000000080700720c */ /* 0x000fe40003f06070 */
[C---:B------:R-:W-:Y:S01]  /*0200*/  LOP3.LUT R7, R5.reuse, R0, RZ, 0x3c, !PT ;  /* 0x0000000005077212 */ /* 0x040fe200078e3cff */
[----:B--2---:R-:W-:-:S03]  /*0210*/  IMAD.WIDE R2, R5, 0x4, R2 ;  /* 0x0000000405027825 */ /* 0x004fc600078e0202 */
[----:B------:R-:W-:Y:S02]  /*0220*/  ISETP.GE.AND P1, PT, R7, RZ, PT ;  /* 0x000000ff0700720c */ /* 0x000fe40003f26270 */
[----:B0-----:R0:W-:Y:S05]  /*0230*/  STG.E desc[UR12][R2.64], RZ ;  /* 0x000000ff02007986 */ /* 0x0011ea000c10190c */
[----:B------:R-:W-:Y:S02]  /*0240*/  @P0 IADD3 R6, PT, PT, R6, 0x1, RZ ;  /* 0x0000000106060810 */ /* 0x000fe40007ffe0ff */
[----:B-1----:R-:W-:-:S03]  /*0250*/  ISETP.GE.AND P0, PT, R4, 0x1, PT ;  /* 0x000000010400780c */ /* 0x002fc60003f06270 */
[----:B------:R-:W-:-:S05]  /*0260*/  IMAD.MOV.U32 R9, RZ, RZ, R6 ;  /* 0x000000ffff097224 */ /* 0x000fca00078e0006 */
[----:B------:R-:W-:Y:S02]  /*0270*/  @!P1 IADD3 R9, PT, PT, -R9, RZ, RZ ;  /* 0x000000ff09099210 */ /* 0x000fe40007ffe1ff */
[----:B------:R-:W-:-:S03]  /*0280*/  @!P2 LOP3.LUT R9, RZ, R0, RZ, 0x33, !PT ;  /* 0x00000000ff09a212 */ /* 0x000fc600078e33ff */
[----:B0-----:R-:W-:Y:S05]  /*0290*/  @!P0 EXIT ;  /* 0x000000000000894d */ /* 0x001fea0003800000 */
[C---:B------:R-:W-:Y:S02]  /*02a0*/  ISETP.GE.U32.AND P0, PT, R4.reuse, 0x8, PT ;  /* 0x000000080400780c */ /* 0x040fe40003f06070 */
[C---:B------:R-:W-:Y:S01]  /*02b0*/  IADD3 R6, PT, PT, -R9.reuse, RZ, RZ ;  /* 0x000000ff09067210 */ /* 0x040fe20007ffe1ff */
[----:B------:R-:W-:Y:S01]  /*02c0*/  IMAD R9, R9, R4, RZ ;  /* 0x0000000409097224 */ /* 0x000fe200078e02ff */
[----:B------:R-:W-:-:S03]  /*02d0*/  LOP3.LUT R18, R4, 0x7, RZ, 0xc0, !PT ;  /* 0x0000000704127812 */ /* 0x000fc600078ec0ff */
[----:B------:R-:W-:Y:S02]  /*02e0*/  IMAD R7, R0, R6, R5 ;  /* 0x0000000600077224 */ /* 0x000fe400078e0205 */
[----:B------:R-:W-:Y:S01]  /*02f0*/  HFMA2 R0, -RZ, RZ, 0, 0 ;  /* 0x00000000ff007431 */ /* 0x000fe200000001ff */
[----:B------:R-:W-:Y:S01]  /*0300*/  ISETP.NE.AND P1, PT, R18, RZ, PT ;  /* 0x000000ff1200720c */ /* 0x000fe20003f25270 */
[----:B------:R-:W-:Y:S02]  /*0310*/  IMAD.MOV.U32 R5, RZ, RZ, RZ ;  /* 0x000000ffff057224 */ /* 0x000fe400078e00ff */
[----:B------:R-:W-:Y:S01]  /*0320*/  IMAD R7, R7, R4, RZ ;  /* 0x0000000407077224 */ /* 0x000fe200078e02ff */
[----:B------:R-:W-:Y:S09]  /*0330*/  @!P0 BRA `(.L_x_1) ;  /* 0x0000000000d48947 */ /* 0x000ff20003800000 */
[----:B------:R-:W0:Y:S01]  /*0340*/  LDCU.128 UR8, c[0x0][0x380] ;  /* 0x00007000ff0877ac */ /* 0x000e220008000c00 */
[----:B------:R-:W-:Y:S01]  /*0350*/  LOP3.LUT R0, R4, 0x7ffffff8, RZ, 0xc0, !PT ;  /* 0x7ffffff804007812 */ /* 0x000fe200078ec0ff */
[----:B------:R-:W-:Y:S01]  /*0360*/  IMAD.MOV.U32 R14, RZ, RZ, R7 ;  /* 0x000000ffff0e7224 */ /* 0x000fe200078e0007 */
[----:B------:R-:W-:Y:S02]  /*0370*/  MOV R5, RZ ;  /* 0x000000ff00057202 */ /* 0x000fe40000000f00 */
[----:B------:R-:W-:Y:S02]  /*0380*/  MOV R8, R9 ;  /* 0x0000000900087202 */ /* 0x000fe40000000f00 */
[----:B------:R-:W-:Y:S01]  /*0390*/  IADD3 R6, PT, PT, -R0, RZ, RZ ;  /* 0x000000ff00067210 */ /* 0x000fe20007ffe1ff */
[----:B0-----:R-:W-:Y:S02]  /*03a0*/  UIADD3 UR6, UP0, UPT, UR8, 0x10, URZ ;  /* 0x0000001008067890 */ /* 0x001fe4000ff1e0ff */
[----:B------:R-:W-:-:S02]  /*03b0*/  UIADD3 UR4, UP1, UPT, UR10, 0x10, URZ ;  /* 0x000000100a047890 */ /* 0x000fc4000ff3e0ff */
[----:B------:R-:W-:Y:S02]  /*03c0*/  UIADD3.X UR7, UPT, UPT, URZ, UR9, URZ, UP0, !UPT ;  /* 0x00000009ff077290 */ /* 0x000fe400087fe4ff */
[----:B------:R-:W-:-:S12]  /*03d0*/  UIADD3.X UR5, UPT, UPT, URZ, UR11, URZ, UP1, !UPT ;  /* 0x0000000bff057290 */ /* 0x000fd80008ffe4ff */
.L_x_2:
[----:B------:R-:W-:Y:S01]  /*03e0*/  MOV R11, UR7 ;  /* 0x00000007000b7c02 */ /* 0x000fe20008000f00 */
[----:B------:R-:W-:Y:S01]  /*03f0*/  IMAD.U32 R10, RZ, RZ, UR6 ;  /* 0x00000006ff0a7e24 */ /* 0x000fe2000f8e00ff */
[----:B------:R-:W-:Y:S01]  /*0400*/  MOV R12, UR4 ;  /* 0x00000004000c7c02 */ /* 0x000fe20008000f00 */
[----:B------:R-:W-:Y:S02]  /*0410*/  IMAD.U32 R13, RZ, RZ, UR5 ;  /* 0x00000005ff0d7e24 */ /* 0x000fe4000f8e00ff */
[----:B------:R-:W-:-:S04]  /*0420*/  IMAD.WIDE R10, R8, 0x4, R10 ;  /* 0x00000004080a7825 */ /* 0x000fc800078e020a */
[----:B------:R-:W-:Y:S01]  /*0430*/  IMAD.WIDE R12, R14, 0x4, R12 ;  /* 0x000000040e0c7825 */ /* 0x000fe200078e020c */
[----:B------:R-:W2:Y:S04]  /*0440*/  LDG.E R16, desc[UR12][R10.64+-0x10] ;  /* 0xfffff00c0a107981 */ /* 0x000ea8000c1e1900 */
[----:B0-----:R-:W2:Y:S02]  /*0450*/  LDG.E R15, desc[UR12][R12.64+-0x10] ;  /* 0xfffff00c0c0f7981 */ /* 0x001ea4000c1e1900 */
[----:B--2---:R-:W-:-:S05]  /*0460*/  IMAD R15, R16, R15, R5 ;  /* 0x0000000f100f7224 */ /* 0x004fca00078e0205 */
[----:B------:R0:W-:Y:S04]  /*0470*/  STG.E desc[UR12][R2.64], R15 ;  /* 0x0000000f02007986 */ /* 0x0001e8000c10190c */
[----:B------:R-:W2:Y:S04]  /*0480*/  LDG.E R16, desc[UR12][R10.64+-0xc] ;  /* 0xfffff40c0a107981 */ /* 0x000ea8000c1e1900 */
[----:B------:R-:W2:Y:S02]  /*0490*/  LDG.E R5, desc[UR12][R12.64+-0xc] ;  /* 0xfffff40c0c057981 */ /* 0x000ea4000c1e1900 */
[----:B--2---:R-:W-:-:S05]  /*04a0*/  IMAD R5, R16, R5, R15 ;  /* 0x0000000510057224 */ /* 0x004fca00078e020f */
[----:B------:R1:W-:Y:S04]  /*04b0*/  STG.E desc[UR12][R2.64], R5 ;  /* 0x0000000502007986 */ /* 0x0003e8000c10190c */
[----:B------:R-:W2:Y:S04]  /*04c0*/  LDG.E R16, desc[UR12][R10.64+-0x8] ;  /* 0xfffff80c0a107981 */ /* 0x000ea8000c1e1900 */
[----:B------:R-:W2:Y:S02]  /*04d0*/  LDG.E R17, desc[UR12][R12.64+-0x8] ;  /* 0xfffff80c0c117981 */ /* 0x000ea4000c1e1900 */
[----:B--2---:R-:W-:-:S05]  /*04e0*/  IMAD R17, R16, R17, R5 ;  /* 0x0000001110117224 */ /* 0x004fca00078e0205 */
[----:B------:R2:W-:Y:S04]  /*04f0*/  STG.E desc[UR12][R2.64], R17 ;  /* 0x0000001102007986 */ /* 0x0005e8000c10190c */
[----:B------:R-:W3:Y:S04]  /*0500*/  LDG.E R16, desc[UR12][R10.64+-0x4] ;  /* 0xfffffc0c0a107981 */ /* 0x000ee8000c1e1900 */
[----:B------:R-:W3:Y:S02]  /*0510*/  LDG.E R19, desc[UR12][R12.64+-0x4] ;  /* 0xfffffc0c0c137981 */ /* 0x000ee4000c1e1900 */
[----:B---3--:R-:W-:-:S05]  /*0520*/  IMAD R19, R16, R19, R17 ;  /* 0x0000001310137224 */ /* 0x008fca00078e0211 */
[----:B------:R3:W-:Y:S04]  /*0530*/  STG.E desc[UR12][R2.64], R19 ;  /* 0x0000001302007986 */ /* 0x0007e8000c10190c */
[----:B------:R-:W4:Y:S04]  /*0540*/  LDG.E R16, desc[UR12][R10.64] ;  /* 0x0000000c0a107981 */ /* 0x000f28000c1e1900 */
[----:B0-----:R-:W4:Y:S02]  /*0550*/  LDG.E R15, desc[UR12][R12.64] ;  /* 0x0000000c0c0f7981 */ /* 0x001f24000c1e1900 */
[----:B----4-:R-:W-:-:S05]  /*0560*/  IMAD R15, R16, R15, R19 ;  /* 0x0000000f100f7224 */ /* 0x010fca00078e0213 */
[----:B------:R0:W-:Y:S04]  /*0570*/  STG.E desc[UR12][R2.64], R15 ;  /* 0x0000000f02007986 */ /* 0x0001e8000c10190c */
[----:B------:R-:W2:Y:S04]  /*0580*/  LDG.E R16, desc[UR12][R10.64+0x4] ;  /* 0x0000040c0a107981 */ /* 0x000ea8000c1e1900 */
[----:B-1----:R-:W2:Y:S02]  /*0590*/  LDG.E R5, desc[UR12][R12.64+0x4] ;  /* 0x0000040c0c057981 */ /* 0x002ea4000c1e1900 */
[----:B--2---:R-:W-:-:S05]  /*05a0*/  IMAD R17, R16, R5, R15 ;  /* 0x0000000510117224 */ /* 0x004fca00078e020f */
[----:B------:R0:W-:Y:S04]  /*05b0*/  STG.E desc[UR12][R2.64], R17 ;  /* 0x0000001102007986 */ /* 0x0001e8000c10190c */
[----:B------:R-:W3:Y:S04]  /*05c0*/  LDG.E R16, desc[UR12][R10.64+0x8] ;  /* 0x0000080c0a107981 */ /* 0x000ee8000c1e1900 */
[----:B------:R-:W3:Y:S01]  /*05d0*/  LDG.E R5, desc[UR12][R12.64+0x8] ;  /* 0x0000080c0c057981 */ /* 0x000ee2000c1e1900 */
[----:B------:R-:W-:Y:S01]  /*05e0*/  IADD3 R6, PT, PT, R6, 0x8, RZ ;  /* 0x0000000806067810 */ /* 0x000fe20007ffe0ff */
[----:B---3--:R-:W-:-:S05]  /*05f0*/  IMAD R19, R16, R5, R17 ;  /* 0x0000000510137224 */ /* 0x008fca00078e0211 */
[----:B------:R0:W-:Y:S04]  /*0600*/  STG.E desc[UR12][R2.64], R19 ;  /* 0x0000001302007986 */ /* 0x0001e8000c10190c */
[----:B------:R-:W2:Y:S04]  /*0610*/  LDG.E R16, desc[UR12][R10.64+0xc] ;  /* 0x00000c0c0a107981 */ /* 0x000ea8000c1e1900 */
[----:B------:R-:W2:Y:S01]  /*0620*/  LDG.E R5, desc[UR12][R12.64+0xc] ;  /* 0x00000c0c0c057981 */ /* 0x000ea2000c1e1900 */
[----:B------:R-:W-:Y:S01]  /*0630*/  ISETP.NE.AND P0, PT, R6, RZ, PT ;  /* 0x000000ff0600720c */ /* 0x000fe20003f05270 */
[----:B------:R-:W-:Y:S01]  /*0640*/  VIADD R14, R14, 0x8 ;  /* 0x000000080e0e7836 */ /* 0x000fe20000000000 */
[----:B------:R-:W-:Y:S01]  /*0650*/  IADD3 R8, PT, PT, R8, 0x8, RZ ;  /* 0x0000000808087810 */ /* 0x000fe20007ffe0ff */
[----:B--2---:R-:W-:-:S05]  /*0660*/  IMAD R5, R16, R5, R19 ;  /* 0x0000000510057224 */ /* 0x004fca00078e0213 */
[----:B------:R0:W-:Y:S05]  /*0670*/  STG.E desc[UR12][R2.64], R5 ;  /* 0x0000000502007986 */ /* 0x0001ea000c10190c */
[----:B------:R-:W-:Y:S05]  /*0680*/  @P0 BRA `(.L_x_2) ;  /* 0xfffffffc00540947 */ /* 0x000fea000383ffff */
.L_x_1:
[----:B------:R-:W-:Y:S05]  /*0690*/  @!P1 EXIT ;  /* 0x000000000000994d */ /* 0x000fea0003800000 */
[----:B------:R-:W-:Y:S02]  /*06a0*/  ISETP.GE.U32.AND P0, PT, R18, 0x4, PT ;  /* 0x000000041200780c */ /* 0x000fe40003f06070 */
[----:B------:R-:W-:-:S04]  /*06b0*/  LOP3.LUT R14, R4, 0x3, RZ, 0xc0, !PT ;  /* 0x00000003040e7812 */ /* 0x000fc800078ec0ff */
[----:B------:R-:W-:-:S07]  /*06c0*/  ISETP.NE.AND P1, PT, R14, RZ, PT ;  /* 0x000000ff0e00720c */ /* 0x000fce0003f25270 */
[----:B------:R-:W-:Y:S06]  /*06d0*/  @!P0 BRA `(.L_x_3) ;  /* 0x00000000005c8947 */ /* 0x000fec0003800000 */
[----:B------:R-:W1:Y:S01]  /*06e0*/  LDC.64 R10, c[0x0][0x380] ;  /* 0x0000e000ff0a7b82 */ /* 0x000e620000000a00 */
[-C--:B0-----:R-:W-:Y:S02]  /*06f0*/  IADD3 R15, PT, PT, R9, R0.reuse, RZ ;  /* 0x00000000090f7210 */ /* 0x081fe40007ffe0ff */
[----:B------:R-:W-:-:S05]  /*0700*/  IADD3 R17, PT, PT, R7, R0, RZ ;  /* 0x0000000007117210 */ /* 0x000fca0007ffe0ff */
[----:B------:R-:W0:Y:S01]  /*0710*/  LDC.64 R12, c[0x0][0x388] ;  /* 0x0000e200ff0c7b82 */ /* 0x000e220000000a00 */
[----:B-1----:R-:W-:-:S05]  /*0720*/  IMAD.WIDE R10, R15, 0x4, R10 ;  /* 0x000000040f0a7825 */ /* 0x002fca00078e020a */
[----:B------:R-:W2:Y:S01]  /*0730*/  LDG.E R6, desc[UR12][R10.64] ;  /* 0x0000000c0a067981 */ /* 0x000ea2000c1e1900 */
[----:B0-----:R-:W-:-:S05]  /*0740*/  IMAD.WIDE R12, R17, 0x4, R12 ;  /* 0x00000004110c7825 */ /* 0x001fca00078e020c */
[----:B------:R-:W2:Y:S02]  /*0750*/  LDG.E R8, desc[UR12][R12.64] ;  /* 0x0000000c0c087981 */ /* 0x000ea4000c1e1900 */
        /* <DEDUP_REMOVED lines=10> */
[----:B------:R-:W0:Y:S04]  /*0800*/  LDG.E R6, desc[UR12][R10.64+0xc] ;  /* 0x00000c0c0a067981 */ /* 0x000e28000c1e1900 */
[----:B------:R-:W0:Y:S01]  /*0810*/  LDG.E R8, desc[UR12][R12.64+0xc] ;  /* 0x00000c0c0c087981 */ /* 0x000e22000c1e1900 */
[----:B------:R-:W-:Y:S02]  /*0820*/  VIADD R0, R0, 0x4 ;  /* 0x0000000400007836 */ /* 0x000fe40000000000 */
[----:B0-----:R-:W-:-:S05]  /*0830*/  IMAD R5, R6, R8, R17 ;  /* 0x0000000806057224 */ /* 0x001fca00078e0211 */
[----:B------:R1:W-:Y:S02]  /*0840*/  STG.E desc[UR12][R2.64], R5 ;  /* 0x0000000502007986 */ /* 0x0003e4000c10190c */
.L_x_3:
[----:B------:R-:W-:Y:S05]  /*0850*/  @!P1 EXIT ;  /* 0x000000000000994d */ /* 0x000fea0003800000 */
[----:B------:R-:W-:Y:S02]  /*0860*/  ISETP.NE.AND P0, PT, R14, 0x1, PT ;  /* 0x000000010e00780c */ /* 0x000fe40003f05270 */
[----:B------:R-:W-:-:S04]  /*0870*/  LOP3.LUT R4, R4, 0x1, RZ, 0xc0, !PT ;  /* 0x0000000104047812 */ /* 0x000fc800078ec0ff */
[----:B------:R-:W-:-:S07]  /*0880*/  ISETP.NE.U32.AND P1, PT, R4, 0x1, PT ;  /* 0x000000010400780c */ /* 0x000fce0003f25070 */
[----:B------:R-:W-:Y:S06]  /*0890*/  @!P0 BRA `(.L_x_4) ;  /* 0x00000000003c8947 */ /* 0x000fec0003800000 */
[----:B------:R-:W2:Y:S01]  /*08a0*/  LDC.64 R10, c[0x0][0x380] ;  /* 0x0000e000ff0a7b82 */ /* 0x000ea20000000a00 */
[-C--:B01----:R-:W-:Y:S02]  /*08b0*/  IADD3 R15, PT, PT, R9, R0.reuse, RZ ;  /* 0x00000000090f7210 */ /* 0x083fe40007ffe0ff */
[----:B------:R-:W-:-:S05]  /*08c0*/  IADD3 R17, PT, PT, R7, R0, RZ ;  /* 0x0000000007117210 */ /* 0x000fca0007ffe0ff */
[----:B------:R-:W0:Y:S01]  /*08d0*/  LDC.64 R12, c[0x0][0x388] ;  /* 0x0000e200ff0c7b82 */ /* 0x000e220000000a00 */
[----:B--2---:R-:W-:-:S05]  /*08e0*/  IMAD.WIDE R10, R15, 0x4, R10 ;  /* 0x000000040f0a7825 */ /* 0x004fca00078e020a */
[----:B------:R-:W2:Y:S01]  /*08f0*/  LDG.E R4, desc[UR12][R10.64] ;  /* 0x0000000c0a047981 */ /* 0x000ea2000c1e1900 */
[----:B0-----:R-:W-:-:S05]  /*0900*/  IMAD.WIDE R12, R17, 0x4, R12 ;  /* 0x00000004110c7825 */ /* 0x001fca00078e020c */
[----:B------:R-:W2:Y:S02]  /*0910*/  LDG.E R6, desc[UR12][R12.64] ;  /* 0x0000000c0c067981 */ /* 0x000ea4000c1e1900 */
[----:B--2---:R-:W-:-:S05]  /*0920*/  IMAD R15, R4, R6, R5 ;  /* 0x00000006040f7224 */ /* 0x004fca00078e0205 */
[----:B------:R2:W-:Y:S04]  /*0930*/  STG.E desc[UR12][R2.64], R15 ;  /* 0x0000000f02007986 */ /* 0x0005e8000c10190c */
[----:B------:R-:W3:Y:S04]  /*0940*/  LDG.E R4, desc[UR12][R10.64+0x4] ;  /* 0x0000040c0a047981 */ /* 0x000ee8000c1e1900 */
[----:B------:R-:W3:Y:S01]  /*0950*/  LDG.E R5, desc[UR12][R12.64+0x4] ;  /* 0x0000040c0c057981 */ /* 0x000ee2000c1e1900 */
[----:B------:R-:W-:Y:S02]  /*0960*/  VIADD R0, R0, 0x2 ;  /* 0x0000000200007836 */ /* 0x000fe40000000000 */
[----:B---3--:R-:W-:-:S05]  /*0970*/  IMAD R5, R4, R5, R15 ;  /* 0x0000000504057224 */ /* 0x008fca00078e020f */
[----:B------:R2:W-:Y:S02]  /*0980*/  STG.E desc[UR12][R2.64], R5 ;  /* 0x0000000502007986 */ /* 0x0005e4000c10190c */
.L_x_4:
[----:B------:R-:W-:Y:S05]  /*0990*/  @P1 EXIT ;  /* 0x000000000000194d */ /* 0x000fea0003800000 */
[----:B------:R-:W3:Y:S01]  /*09a0*/  LDC.64 R10, c[0x0][0x380] ;  /* 0x0000e000ff0a7b82 */ /* 0x000ee20000000a00 */
[-C--:B------:R-:W-:Y:S02]  /*09b0*/  IADD3 R9, PT, PT, R9, R0.reuse, RZ ;  /* 0x0000000009097210 */ /* 0x080fe40007ffe0ff */
[----:B012---:R-:W-:-:S05]  /*09c0*/  IADD3 R15, PT, PT, R7, R0, RZ ;  /* 0x00000000070f7210 */ /* 0x007fca0007ffe0ff */
[----:B------:R-:W0:Y:S01]  /*09d0*/  LDC.64 R12, c[0x0][0x388] ;  /* 0x0000e200ff0c7b82 */ /* 0x000e220000000a00 */
[----:B---3--:R-:W-:-:S06]  /*09e0*/  IMAD.WIDE R6, R9, 0x4, R10 ;  /* 0x0000000409067825 */ /* 0x008fcc00078e020a */
[----:B------:R-:W2:Y:S01]  /*09f0*/  LDG.E R6, desc[UR12][R6.64] ;  /* 0x0000000c06067981 */ /* 0x000ea2000c1e1900 */
[----:B0-----:R-:W-:-:S06]  /*0a00*/  IMAD.WIDE R8, R15, 0x4, R12 ;  /* 0x000000040f087825 */ /* 0x001fcc00078e020c */
[----:B------:R-:W2:Y:S02]  /*0a10*/  LDG.E R8, desc[UR12][R8.64] ;  /* 0x0000000c08087981 */ /* 0x000ea4000c1e1900 */
[----:B--2---:R-:W-:-:S05]  /*0a20*/  IMAD R5, R6, R8, R5 ;  /* 0x0000000806057224 */ /* 0x004fca00078e0205 */
[----:B------:R-:W-:Y:S01]  /*0a30*/  STG.E desc[UR12][R2.64], R5 ;  /* 0x0000000502007986 */ /* 0x000fe2000c10190c */
[----:B------:R-:W-:Y:S05]  /*0a40*/  EXIT ;  /* 0x000000000000794d */ /* 0x000fea0003800000 */
.L_x_5:
        /* <DEDUP_REMOVED lines=11> */
.L_x_8:


//--------------------- .text._Z9transposePiS_ii  --------------------------
	.section	.text._Z9transposePiS_ii,"ax",@progbits
	.align	128
        .global         _Z9transposePiS_ii
        .type           _Z9transposePiS_ii,@function
        .size           _Z9transposePiS_ii,(.L_x_9 - _Z9transposePiS_ii)
        .other          _Z9transposePiS_ii,@"STO_CUDA_ENTRY STV_DEFAULT"
_Z9transposePiS_ii:
.text._Z9transposePiS_ii:
[----:B------:R-:W-:Y:S01]  /*0000*/  LDC R1, c[0x0][0x37c] ;  /* 0x0000df00ff017b82 */ /* 0x000fe20000000800 */
[----:B------:R-:W0:Y:S07]  /*0010*/  S2R R5, SR_TID.X ;  /* 0x0000000000057919 */ /* 0x000e2e0000002100 */
[----:B------:R-:W0:Y:S08]  /*0020*/  S2UR UR4, SR_CTAID.X ;  /* 0x00000000000479c3 */ /* 0x000e300000002500 */
[----:B------:R-:W0:Y:S08]  /*0030*/  LDC R0, c[0x0][0x360] ;  /* 0x0000d800ff007b82 */ /* 0x000e300000000800 */
[----:B------:R-:W1:Y:S01]  /*0040*/  LDC.64 R2, c[0x0][0x390] ;  /* 0x0000e400ff027b82 */ /* 0x000e620000000a00 */
[----:B0-----:R-:W-:-:S02]  /*0050*/  IMAD R0, R0, UR4, R5 ;  /* 0x0000000400007c24 */ /* 0x001fc4000f8e0205 */
[----:B-1----:R-:W-:-:S05]  /*0060*/  IMAD R5, R3, R2, RZ ;  /* 0x0000000203057224 */ /* 0x002fca00078e02ff */
[----:B------:R-:W-:-:S13]  /*0070*/  ISETP.GE.AND P0, PT, R0, R5, PT ;  /* 0x000000050000720c */ /* 0x000fda0003f06270 */
[----:B------:R-:W-:Y:S05]  /*0080*/  @P0 EXIT ;  /* 0x000000000000094d */ /* 0x000fea0003800000 */
[----:B------:R-:W0:Y:S01]  /*0090*/  LDC.64 R4, c[0x0][0x380] ;  /* 0x0000e000ff047b82 */ /* 0x000e220000000a00 */
[----:B------:R-:W1:Y:S01]  /*00a0*/  LDCU.64 UR4, c[0x0][0x358] ;  /* 0x00006b00ff0477ac */ /* 0x000e620008000a00 */
[----:B0-----:R-:W-:-:S05]  /*00b0*/  IMAD.WIDE R4, R0, 0x4, R4 ;  /* 0x0000000400047825 */ /* 0x001fca00078e0204 */
[----:B-1----:R0:W2:Y:S01]  /*00c0*/  LDG.E R9, desc[UR4][R4.64] ;  /* 0x0000000404097981 */ /* 0x0020a2000c1e1900 */
[----:B------:R-:W-:-:S04]  /*00d0*/  IABS R11, R3 ;  /* 0x00000003000b7213 */ /* 0x000fc80000000000 */
[----:B------:R-:W1:Y:S01]  /*00e0*/  I2F.RP R8, R11 ;  /* 0x0000000b00087306 */ /* 0x000e620000209400 */
[----:B0-----:R-:W-:-:S07]  /*00f0*/  IABS R4, R0 ;  /* 0x0000000000047213 */ /* 0x001fce0000000000 */
[----:B-1----:R-:W0:Y:S02]  /*0100*/  MUFU.RCP R8, R8 ;  /* 0x0000000800087308 */ /* 0x002e240000001000 */
[----:B0-----:R-:W-:-:S06]  /*0110*/  IADD3 R6, PT, PT, R8, 0xffffffe, RZ ;  /* 0x0ffffffe08067810 */ /* 0x001fcc0007ffe0ff */
[----:B------:R0:W1:Y:S02]  /*0120*/  F2I.FTZ.U32.TRUNC.NTZ R7, R6 ;  /* 0x0000000600077305 */ /* 0x000064000021f000 */
[----:B0-----:R-:W-:Y:S01]  /*0130*/  IMAD.MOV.U32 R6, RZ, RZ, RZ ;  /* 0x000000ffff067224 */ /* 0x001fe200078e00ff */
[----:B-1----:R-:W-:-:S05]  /*0140*/  IADD3 R10, PT, PT, RZ, -R7, RZ ;  /* 0x80000007ff0a7210 */ /* 0x002fca0007ffe0ff */
[----:B------:R-:W-:-:S04]  /*0150*/  IMAD R13, R10, R11, RZ ;  /* 0x0000000b0a0d7224 */ /* 0x000fc800078e02ff */
[----:B------:R-:W-:-:S06]  /*0160*/  IMAD.HI.U32 R7, R7, R13, R6 ;  /* 0x0000000d07077227 */ /* 0x000fcc00078e0006 */
[----:B------:R-:W-:-:S05]  /*0170*/  IMAD.HI.U32 R7, R7, R4, RZ ;  /* 0x0000000407077227 */ /* 0x000fca00078e00ff */
[----:B------:R-:W-:-:S05]  /*0180*/  IADD3 R5, PT, PT, -R7, RZ, RZ ;  /* 0x000000ff07057210 */ /* 0x000fca0007ffe1ff */
[----:B------:R-:W-:-:S05]  /*0190*/  IMAD R4, R11, R5, R4 ;  /* 0x000000050b047224 */ /* 0x000fca00078e0204 */
[----:B------:R-:W-:-:S13]  /*01a0*/  ISETP.GT.U32.AND P2, PT, R11, R4, PT ;  /* 0x000000040b00720c */ /* 0x000fda0003f44070 */
[----:B------:R-:W-:Y:S01]  /*01b0*/  @!P2 IMAD.IADD R4, R4, 0x1, -R11 ;  /* 0x000000010404a824 */ /* 0x000fe200078e0a0b */
[----:B------:R-:W-:Y:S02]  /*01c0*/  @!P2 IADD3 R7, PT, PT, R7, 0x1, RZ ;  /* 0x000000010707a810 */ /* 0x000fe40007ffe0ff */
[----:B------:R-:W-:Y:S02]  /*01d0*/  ISETP.NE.AND P2, PT, R3, RZ, PT ;  /* 0x000000ff0300720c */ /* 0x000fe40003f45270 */
[----:B------:R-:W-:Y:S02]  /*01e0*/  ISETP.GE.U32.AND P0, PT, R4, R11, PT ;  /* 0x0000000b0400720c */ /* 0x000fe40003f06070 */
[----:B------:R-:W-:-:S04]  /*01f0*/  LOP3.LUT R4, R0, R3, RZ, 0x3c, !PT ;  /* 0x0000000300047212 */ /* 0x000fc800078e3cff */
[----:B------:R-:W-:Y:S02]  /*0200*/  ISETP.GE.AND P1, PT, R4, RZ, PT ;  /* 0x000000ff0400720c */ /* 0x000fe40003f26270 */
[----:B------:R-:W0:Y:S05]  /*0210*/  LDC.64 R4, c[0x0][0x388] ;  /* 0x0000e200ff047b82 */ /* 0x000e2a0000000a00 */
[----:B------:R-:W-:-:S06]  /*0220*/  @P0 VIADD R7, R7, 0x1 ;  /* 0x0000000107070836 */ /* 0x000fcc0000000000 */
[----:B------:R-:W-:Y:S02]  /*0230*/  @!P1 IADD3 R7, PT, PT, -R7, RZ, RZ ;  /* 0x000000ff07079210 */ /* 0x000fe40007ffe1ff */
[----:B------:R-:W-:-:S05]  /*0240*/  @!P2 LOP3.LUT R7, RZ, R3, RZ, 0x33, !PT ;  /* 0x00000003ff07a212 */ /* 0x000fca00078e33ff */
[----:B------:R-:W-:-:S04]  /*0250*/  IMAD.MOV R6, RZ, RZ, -R7 ;  /* 0x000000ffff067224 */ /* 0x000fc800078e0a07 */
[----:B------:R-:W-:-:S04]  /*0260*/  IMAD R0, R3, R6, R0 ;  /* 0x0000000603007224 */ /* 0x000fc800078e0200 */
[----:B------:R-:W-:-:S04]  /*0270*/  IMAD R3, R0, R2, R7 ;  /* 0x0000000200037224 */ /* 0x000fc800078e0207 */
[----:B0-----:R-:W-:-:S05]  /*0280*/  IMAD.WIDE R2, R3, 0x4, R4 ;  /* 0x0000000403027825 */ /* 0x001fca00078e0204 */
[----:B--2---:R-:W-:Y:S01]  /*0290*/  STG.E desc[UR4][R2.64], R9 ;  /* 0x0000000902007986 */ /* 0x004fe2000c101904 */
[----:B------:R-:W-:Y:S05]  /*02a0*/  EXIT ;  /* 0x000000000000794d */ /* 0x000fea0003800000 */
.L_x_6:
        /* <DEDUP_REMOVED lines=13> */
.L_x_9:


//--------------------- .nv.shared.reserved.0     --------------------------
	.section	.nv.shared.reserved.0,"aw",@nobits
	.weak		__nv_reservedSMEM_offset_0_alias
	.size		__nv_reservedSMEM_offset_0_alias, 0, 64
	.other		__nv_reservedSMEM_offset_0_alias,@"STO_CUDA_RESERVED_SHARED STV_DEFAULT"
__nv_reservedSMEM_offset_0_alias:
	.zero		0
	.zero		64


//--------------------- .nv.constant0._Z4add_PiS_ii --------------------------
	.section	.nv.constant0._Z4add_PiS_ii,"a",@progbits
	.sectionflags	@""
	.align	4
.nv.constant0._Z4add_PiS_ii:
	.zero		920


//--------------------- .nv.constant0._Z24matmul_after_transpose_BPiS_S_iii --------------------------
	.section	.nv.constant0._Z24matmul_after_transpose_BPiS_S_iii,"a",@progbits
	.sectionflags	@""
	.align	4
.nv.constant0._Z24matmul_after_transpose_BPiS_S_iii:
	.zero		932


//--------------------- .nv.constant0._Z9transposePiS_ii --------------------------
	.section	.nv.constant0._Z9transposePiS_ii,"a",@progbits
	.sectionflags	@""
	.align	4
.nv.constant0._Z9transposePiS_ii:
	.zero		920


//--------------------- SYMBOLS --------------------------

	.type		.nv.reservedSmem.offset0,@object
	.size		.nv.reservedSmem.offset0,0x4
